//
// Generated by NVIDIA NVVM Compiler
//
// Compiler Build ID: CL-36424714
// Cuda compilation tools, release 13.0, V13.0.88
// Based on NVVM 20.0.0
//

.version 9.0
.target sm_100
.address_size 64

	// .globl	_Z23epsilon_distance_kernelPK7Point2DIdEiPi

.visible .entry _Z23epsilon_distance_kernelPK7Point2DIdEiPi(
	.param .u64 .ptr .align 1 _Z23epsilon_distance_kernelPK7Point2DIdEiPi_param_0,
	.param .u32 _Z23epsilon_distance_kernelPK7Point2DIdEiPi_param_1,
	.param .u64 .ptr .align 1 _Z23epsilon_distance_kernelPK7Point2DIdEiPi_param_2
)
{
	.reg .pred 	%p<45>;
	.reg .b16 	%rs<8>;
	.reg .b32 	%r<183>;
	.reg .b64 	%rd<19>;
	.reg .b64 	%fd<45>;

	ld.param.u64 	%rd7, [_Z23epsilon_distance_kernelPK7Point2DIdEiPi_param_0];
	ld.param.u32 	%r87, [_Z23epsilon_distance_kernelPK7Point2DIdEiPi_param_1];
	ld.param.u64 	%rd6, [_Z23epsilon_distance_kernelPK7Point2DIdEiPi_param_2];
	cvta.to.global.u64 	%rd1, %rd7;
	mov.u32 	%r88, %ctaid.y;
	mov.u32 	%r89, %ntid.y;
	mov.u32 	%r90, %tid.y;
	mad.lo.s32 	%r1, %r88, %r89, %r90;
	mov.u32 	%r91, %ctaid.x;
	mov.u32 	%r92, %ntid.x;
	mov.u32 	%r93, %tid.x;
	mad.lo.s32 	%r2, %r91, %r92, %r93;
	max.s32 	%r94, %r1, %r2;
	setp.ge.s32 	%p1, %r94, %r87;
	setp.eq.s32 	%p2, %r1, %r2;
	or.pred  	%p3, %p2, %p1;
	@%p3 bra 	$L__BB0_30;
	mul.wide.u32 	%rd8, %r1, 24;
	add.s64 	%rd9, %rd1, %rd8;
	mul.wide.s32 	%rd10, %r2, 24;
	add.s64 	%rd11, %rd1, %rd10;
	ld.global.f64 	%fd11, [%rd9+8];
	ld.global.f64 	%fd12, [%rd11+8];
	sub.f64 	%fd1, %fd11, %fd12;
	ld.global.f64 	%fd13, [%rd11];
	ld.global.f64 	%fd14, [%rd9];
	sub.f64 	%fd2, %fd13, %fd14;
	mul.f64 	%fd15, %fd12, %fd14;
	mul.f64 	%fd16, %fd13, %fd11;
	sub.f64 	%fd3, %fd15, %fd16;
	and.b32  	%r3, %r87, 3;
	setp.lt.u32 	%p4, %r87, 4;
	mov.b32 	%r174, 0;
	mov.u32 	%r133, %r174;
	mov.u32 	%r134, %r174;
	mov.u32 	%r135, %r174;
	mov.u32 	%r136, %r174;
	@%p4 bra 	$L__BB0_16;
	and.b32  	%r174, %r87, 2147483644;
	neg.s32 	%r132, %r174;
	add.s64 	%rd18, %rd1, 48;
	mov.b32 	%r133, 0;
	mov.u32 	%r134, %r133;
	mov.u32 	%r135, %r133;
	mov.u32 	%r136, %r133;
$L__BB0_3:
	.pragma "nounroll";
	ld.global.f64 	%fd17, [%rd18+-48];
	ld.global.f64 	%fd18, [%rd18+-40];
	mul.f64 	%fd19, %fd2, %fd18;
	fma.rn.f64 	%fd20, %fd1, %fd17, %fd19;
	add.f64 	%fd4, %fd3, %fd20;
	ld.global.u8 	%rs1, [%rd18+-32];
	setp.ne.s16 	%p5, %rs1, 1;
	@%p5 bra 	$L__BB0_5;
	setp.leu.f64 	%p8, %fd4, 0d0000000000000000;
	setp.gt.f64 	%p9, %fd4, 0d0000000000000000;
	selp.u32 	%r100, 1, 0, %p9;
	add.s32 	%r136, %r136, %r100;
	selp.u32 	%r101, 1, 0, %p8;
	add.s32 	%r135, %r135, %r101;
	bra.uni 	$L__BB0_6;
$L__BB0_5:
	setp.leu.f64 	%p6, %fd4, 0d0000000000000000;
	setp.gt.f64 	%p7, %fd4, 0d0000000000000000;
	selp.u32 	%r98, 1, 0, %p7;
	add.s32 	%r134, %r134, %r98;
	selp.u32 	%r99, 1, 0, %p6;
	add.s32 	%r133, %r133, %r99;
$L__BB0_6:
	ld.global.f64 	%fd21, [%rd18+-24];
	ld.global.f64 	%fd22, [%rd18+-16];
	mul.f64 	%fd23, %fd2, %fd22;
	fma.rn.f64 	%fd24, %fd1, %fd21, %fd23;
	add.f64 	%fd5, %fd3, %fd24;
	ld.global.u8 	%rs2, [%rd18+-8];
	setp.eq.s16 	%p10, %rs2, 1;
	@%p10 bra 	$L__BB0_8;
	setp.leu.f64 	%p11, %fd5, 0d0000000000000000;
	setp.gt.f64 	%p12, %fd5, 0d0000000000000000;
	selp.u32 	%r102, 1, 0, %p12;
	add.s32 	%r134, %r134, %r102;
	selp.u32 	%r103, 1, 0, %p11;
	add.s32 	%r133, %r133, %r103;
	bra.uni 	$L__BB0_9;
$L__BB0_8:
	setp.leu.f64 	%p13, %fd5, 0d0000000000000000;
	setp.gt.f64 	%p14, %fd5, 0d0000000000000000;
	selp.u32 	%r104, 1, 0, %p14;
	add.s32 	%r136, %r136, %r104;
	selp.u32 	%r105, 1, 0, %p13;
	add.s32 	%r135, %r135, %r105;
$L__BB0_9:
	ld.global.f64 	%fd25, [%rd18];
	ld.global.f64 	%fd26, [%rd18+8];
	mul.f64 	%fd27, %fd2, %fd26;
	fma.rn.f64 	%fd28, %fd1, %fd25, %fd27;
	add.f64 	%fd6, %fd3, %fd28;
	ld.global.u8 	%rs3, [%rd18+16];
	setp.eq.s16 	%p15, %rs3, 1;
	@%p15 bra 	$L__BB0_11;
	setp.leu.f64 	%p16, %fd6, 0d0000000000000000;
	setp.gt.f64 	%p17, %fd6, 0d0000000000000000;
	selp.u32 	%r106, 1, 0, %p17;
	add.s32 	%r134, %r134, %r106;
	selp.u32 	%r107, 1, 0, %p16;
	add.s32 	%r133, %r133, %r107;
	bra.uni 	$L__BB0_12;
$L__BB0_11:
	setp.leu.f64 	%p18, %fd6, 0d0000000000000000;
	setp.gt.f64 	%p19, %fd6, 0d0000000000000000;
	selp.u32 	%r108, 1, 0, %p19;
	add.s32 	%r136, %r136, %r108;
	selp.u32 	%r109, 1, 0, %p18;
	add.s32 	%r135, %r135, %r109;
$L__BB0_12:
	ld.global.f64 	%fd29, [%rd18+24];
	ld.global.f64 	%fd30, [%rd18+32];
	mul.f64 	%fd31, %fd2, %fd30;
	fma.rn.f64 	%fd32, %fd1, %fd29, %fd31;
	add.f64 	%fd7, %fd3, %fd32;
	ld.global.u8 	%rs4, [%rd18+40];
	setp.eq.s16 	%p20, %rs4, 1;
	@%p20 bra 	$L__BB0_14;
	setp.leu.f64 	%p21, %fd7, 0d0000000000000000;
	setp.gt.f64 	%p22, %fd7, 0d0000000000000000;
	selp.u32 	%r110, 1, 0, %p22;
	add.s32 	%r134, %r134, %r110;
	selp.u32 	%r111, 1, 0, %p21;
	add.s32 	%r133, %r133, %r111;
	bra.uni 	$L__BB0_15;
$L__BB0_14:
	setp.leu.f64 	%p23, %fd7, 0d0000000000000000;
	setp.gt.f64 	%p24, %fd7, 0d0000000000000000;
	selp.u32 	%r112, 1, 0, %p24;
	add.s32 	%r136, %r136, %r112;
	selp.u32 	%r113, 1, 0, %p23;
	add.s32 	%r135, %r135, %r113;
$L__BB0_15:
	add.s32 	%r132, %r132, 4;
	add.s64 	%rd18, %rd18, 96;
	setp.ne.s32 	%p25, %r132, 0;
	@%p25 bra 	$L__BB0_3;
$L__BB0_16:
	setp.eq.s32 	%p26, %r3, 0;
	@%p26 bra 	$L__BB0_29;
	setp.eq.s32 	%p27, %r3, 1;
	@%p27 bra 	$L__BB0_25;
	mul.wide.u32 	%rd12, %r174, 24;
	add.s64 	%rd5, %rd1, %rd12;
	ld.global.f64 	%fd33, [%rd5];
	ld.global.f64 	%fd34, [%rd5+8];
	mul.f64 	%fd35, %fd2, %fd34;
	fma.rn.f64 	%fd36, %fd1, %fd33, %fd35;
	add.f64 	%fd8, %fd3, %fd36;
	ld.global.u8 	%rs5, [%rd5+16];
	setp.eq.s16 	%p28, %rs5, 1;
	@%p28 bra 	$L__BB0_20;
	setp.leu.f64 	%p29, %fd8, 0d0000000000000000;
	setp.gt.f64 	%p30, %fd8, 0d0000000000000000;
	selp.u32 	%r115, 1, 0, %p30;
	add.s32 	%r134, %r134, %r115;
	selp.u32 	%r116, 1, 0, %p29;
	add.s32 	%r133, %r133, %r116;
	bra.uni 	$L__BB0_21;
$L__BB0_20:
	setp.leu.f64 	%p31, %fd8, 0d0000000000000000;
	setp.gt.f64 	%p32, %fd8, 0d0000000000000000;
	selp.u32 	%r117, 1, 0, %p32;
	add.s32 	%r136, %r136, %r117;
	selp.u32 	%r118, 1, 0, %p31;
	add.s32 	%r135, %r135, %r118;
$L__BB0_21:
	ld.global.f64 	%fd37, [%rd5+24];
	ld.global.f64 	%fd38, [%rd5+32];
	mul.f64 	%fd39, %fd2, %fd38;
	fma.rn.f64 	%fd40, %fd1, %fd37, %fd39;
	add.f64 	%fd9, %fd3, %fd40;
	ld.global.u8 	%rs6, [%rd5+40];
	setp.eq.s16 	%p33, %rs6, 1;
	@%p33 bra 	$L__BB0_23;
	setp.leu.f64 	%p34, %fd9, 0d0000000000000000;
	setp.gt.f64 	%p35, %fd9, 0d0000000000000000;
	selp.u32 	%r119, 1, 0, %p35;
	add.s32 	%r134, %r134, %r119;
	selp.u32 	%r120, 1, 0, %p34;
	add.s32 	%r133, %r133, %r120;
	bra.uni 	$L__BB0_24;
$L__BB0_23:
	setp.leu.f64 	%p36, %fd9, 0d0000000000000000;
	setp.gt.f64 	%p37, %fd9, 0d0000000000000000;
	selp.u32 	%r121, 1, 0, %p37;
	add.s32 	%r136, %r136, %r121;
	selp.u32 	%r122, 1, 0, %p36;
	add.s32 	%r135, %r135, %r122;
$L__BB0_24:
	add.s32 	%r174, %r174, 2;
$L__BB0_25:
	and.b32  	%r123, %r87, 1;
	setp.eq.b32 	%p38, %r123, 1;
	not.pred 	%p39, %p38;
	@%p39 bra 	$L__BB0_29;
	mul.wide.u32 	%rd13, %r174, 24;
	add.s64 	%rd14, %rd1, %rd13;
	ld.global.f64 	%fd41, [%rd14];
	ld.global.f64 	%fd42, [%rd14+8];
	mul.f64 	%fd43, %fd2, %fd42;
	fma.rn.f64 	%fd44, %fd1, %fd41, %fd43;
	add.f64 	%fd10, %fd3, %fd44;
	ld.global.u8 	%rs7, [%rd14+16];
	setp.eq.s16 	%p40, %rs7, 1;
	@%p40 bra 	$L__BB0_28;
	setp.leu.f64 	%p41, %fd10, 0d0000000000000000;
	setp.gt.f64 	%p42, %fd10, 0d0000000000000000;
	selp.u32 	%r124, 1, 0, %p42;
	add.s32 	%r134, %r134, %r124;
	selp.u32 	%r125, 1, 0, %p41;
	add.s32 	%r133, %r133, %r125;
	bra.uni 	$L__BB0_29;
$L__BB0_28:
	setp.leu.f64 	%p43, %fd10, 0d0000000000000000;
	setp.gt.f64 	%p44, %fd10, 0d0000000000000000;
	selp.u32 	%r126, 1, 0, %p44;
	add.s32 	%r136, %r136, %r126;
	selp.u32 	%r127, 1, 0, %p43;
	add.s32 	%r135, %r135, %r127;
$L__BB0_29:
	add.s32 	%r128, %r133, %r136;
	add.s32 	%r129, %r134, %r135;
	min.s32 	%r130, %r128, %r129;
	mad.lo.s32 	%r131, %r87, %r1, %r2;
	cvta.to.global.u64 	%rd15, %rd6;
	mul.wide.s32 	%rd16, %r131, 4;
	add.s64 	%rd17, %rd15, %rd16;
	st.global.u32 	[%rd17], %r130;
$L__BB0_30:
	ret;

}


// ===== COMPILED SASS (sm_100) =====

	.target	sm_100

	.elftype	@"ET_EXEC"


//--------------------- .note.nv.tkinfo           --------------------------
	.section	.note.nv.tkinfo,"",@"SHT_NOTE"
	.sectionflags	@"SHF_NOTE_NV_TKINFO"
	.tkinfo
        /*0018*/ 	.word	0x00000002
        /*0030*/ 	.string	""
        /*0030*/ 	.string	"ptxas"
        /*0030*/ 	.string	"Cuda compilation tools, release 13.0, V13.0.88"
        /*0030*/ 	.string	"Build cuda_13.0.r13.0/compiler.36424714_0"
        /*0030*/ 	.string	"-arch sm_100 -m 64 "



//--------------------- .note.nv.cuinfo           --------------------------
	.section	.note.nv.cuinfo,"",@"SHT_NOTE"
	.sectionflags	@"SHF_NOTE_NV_CUINFO"
        /*0018*/ 	.short	0x0002
        /*001a*/ 	.short	0x0064
        /*001c*/ 	.short	0x0082
	.zero		2


//--------------------- .nv.info                  --------------------------
	.section	.nv.info,"",@"SHT_CUDA_INFO"
	.align	4


	//----- nvinfo : EIATTR_REGCOUNT
	.align		4
        /*0000*/ 	.byte	0x04, 0x2f
        /*0002*/ 	.short	(.L_1 - .L_0)
	.align		4
.L_0:
        /*0004*/ 	.word	index@(_Z23epsilon_distance_kernelPK7Point2DIdEiPi)
        /*0008*/ 	.word	0x0000001e


	//----- nvinfo : EIATTR_FRAME_SIZE
	.align		4
.L_1:
        /*000c*/ 	.byte	0x04, 0x11
        /*000e*/ 	.short	(.L_3 - .L_2)
	.align		4
.L_2:
        /*0010*/ 	.word	index@(_Z23epsilon_distance_kernelPK7Point2DIdEiPi)
        /*0014*/ 	.word	0x00000000


	//----- nvinfo : EIATTR_MIN_STACK_SIZE
	.align		4
.L_3:
        /*0018*/ 	.byte	0x04, 0x12
        /*001a*/ 	.short	(.L_5 - .L_4)
	.align		4
.L_4:
        /*001c*/ 	.word	index@(_Z23epsilon_distance_kernelPK7Point2DIdEiPi)
        /*0020*/ 	.word	0x00000000
.L_5:


//--------------------- .nv.compat                --------------------------
	.section	.nv.compat,"",@"SHT_CUDA_COMPAT_INFO"
	.align	4
        /*0000*/ 	.byte	0x02, 0x09, 0x00, 0x00, 0x02, 0x02, 0x01, 0x00, 0x02, 0x05, 0x05, 0x00, 0x03, 0x07, 0x01, 0x01
        /*0010*/ 	.byte	0x02, 0x03, 0x00, 0x00, 0x02, 0x06, 0x01, 0x00, 0x04, 0x0b, 0x08, 0x00, 0x01, 0x00, 0x00, 0x00
        /*0020*/ 	.byte	0x00, 0x00, 0x00, 0x00


//--------------------- .nv.info._Z23epsilon_distance_kernelPK7Point2DIdEiPi --------------------------
	.section	.nv.info._Z23epsilon_distance_kernelPK7Point2DIdEiPi,"",@"SHT_CUDA_INFO"
	.sectionflags	@""
	.align	4


	//----- nvinfo : EIATTR_CUDA_API_VERSION
	.align		4
        /*0000*/ 	.byte	0x04, 0x37
        /*0002*/ 	.short	(.L_7 - .L_6)
.L_6:
        /*0004*/ 	.word	0x00000082


	//----- nvinfo : EIATTR_KPARAM_INFO
	.align		4
.L_7:
        /*0008*/ 	.byte	0x04, 0x17
        /*000a*/ 	.short	(.L_9 - .L_8)
.L_8:
        /*000c*/ 	.word	0x00000000
        /*0010*/ 	.short	0x0002
        /*0012*/ 	.short	0x0010
        /*0014*/ 	.byte	0x00, 0xf5, 0x21, 0x00


	//----- nvinfo : EIATTR_KPARAM_INFO
	.align		4
.L_9:
        /*0018*/ 	.byte	0x04, 0x17
        /*001a*/ 	.short	(.L_11 - .L_10)
.L_10:
        /*001c*/ 	.word	0x00000000
        /*0020*/ 	.short	0x0001
        /*0022*/ 	.short	0x0008
        /*0024*/ 	.byte	0x00, 0xf0, 0x11, 0x00


	//----- nvinfo : EIATTR_KPARAM_INFO
	.align		4
.L_11:
        /*0028*/ 	.byte	0x04, 0x17
        /*002a*/ 	.short	(.L_13 - .L_12)
.L_12:
        /*002c*/ 	.word	0x00000000
        /*0030*/ 	.short	0x0000
        /*0032*/ 	.short	0x0000
        /*0034*/ 	.byte	0x00, 0xf5, 0x21, 0x00


	//----- nvinfo : EIATTR_SPARSE_MMA_MASK
	.align		4
.L_13:
        /*0038*/ 	.byte	0x03, 0x50
        /*003a*/ 	.short	0x0000


	//----- nvinfo : EIATTR_MAXREG_COUNT
	.align		4
        /*003c*/ 	.byte	0x03, 0x1b
        /*003e*/ 	.short	0x00ff


	//----- nvinfo : EIATTR_MERCURY_ISA_VERSION
	.align		4
        /*0040*/ 	.byte	0x03, 0x5f
        /*0042*/ 	.short	0x0101


	//----- nvinfo : EIATTR_VRC_CTA_INIT_COUNT
	.align		4
        /*0044*/ 	.byte	0x02, 0x4a
	.zero		1
	.zero		1


	//----- nvinfo : EIATTR_EXIT_INSTR_OFFSETS
	.align		4
        /*0048*/ 	.byte	0x04, 0x1c
        /*004a*/ 	.short	(.L_15 - .L_14)


	//   ....[0]....
.L_14:
        /*004c*/ 	.word	0x000000d0


	//   ....[1]....
        /*0050*/ 	.word	0x00000ff0


	//----- nvinfo : EIATTR_CBANK_PARAM_SIZE
	.align		4
.L_15:
        /*0054*/ 	.byte	0x03, 0x19
        /*0056*/ 	.short	0x0018


	//----- nvinfo : EIATTR_PARAM_CBANK
	.align		4
        /*0058*/ 	.byte	0x04, 0x0a
        /*005a*/ 	.short	(.L_17 - .L_16)
	.align		4
.L_16:
        /*005c*/ 	.word	index@(.nv.constant0._Z23epsilon_distance_kernelPK7Point2DIdEiPi)
        /*0060*/ 	.short	0x0380
        /*0062*/ 	.short	0x0018


	//----- nvinfo : EIATTR_SW_WAR
	.align		4
.L_17:
        /*0064*/ 	.byte	0x04, 0x36
        /*0066*/ 	.short	(.L_19 - .L_18)
.L_18:
        /*0068*/ 	.word	0x00000008
.L_19:


//--------------------- .nv.callgraph             --------------------------
	.section	.nv.callgraph,"",@"SHT_CUDA_CALLGRAPH"
	.align	4
	.sectionentsize	8
	.align		4
        /*0000*/ 	.word	0x00000000
	.align		4
        /*0004*/ 	.word	0xffffffff
	.align		4
        /*0008*/ 	.word	0x00000000
	.align		4
        /*000c*/ 	.word	0xfffffffe
	.align		4
        /*0010*/ 	.word	0x00000000
	.align		4
        /*0014*/ 	.word	0xfffffffd
	.align		4
        /*0018*/ 	.word	0x00000000
	.align		4
        /*001c*/ 	.word	0xfffffffc


//--------------------- .text._Z23epsilon_distance_kernelPK7Point2DIdEiPi --------------------------
	.section	.text._Z23epsilon_distance_kernelPK7Point2DIdEiPi,"ax",@progbits
	.align	128
        .global         _Z23epsilon_distance_kernelPK7Point2DIdEiPi
        .type           _Z23epsilon_distance_kernelPK7Point2DIdEiPi,@function
        .size           _Z23epsilon_distance_kernelPK7Point2DIdEiPi,(.L_x_9 - _Z23epsilon_distance_kernelPK7Point2DIdEiPi)
        .other          _Z23epsilon_distance_kernelPK7Point2DIdEiPi,@"STO_CUDA_ENTRY STV_DEFAULT"
_Z23epsilon_distance_kernelPK7Point2DIdEiPi:
.text._Z23epsilon_distance_kernelPK7Point2DIdEiPi:
[----:B------:R-:W-:Y:S01]  /*0000*/  LDC R1, c[0x0][0x37c] ;  /* 0x0000df00ff017b82 */ /* 0x000fe20000000800 */
[----:B------:R-:W0:Y:S07]  /*0010*/  S2R R3, SR_TID.Y ;  /* 0x0000000000037919 */ /* 0x000e2e0000002200 */
[----:B------:R-:W0:Y:S01]  /*0020*/  LDC R4, c[0x0][0x364] ;  /* 0x0000d900ff047b82 */ /* 0x000e220000000800 */
[----:B------:R-:W1:Y:S01]  /*0030*/  LDCU UR4, c[0x0][0x388] ;  /* 0x00007100ff0477ac */ /* 0x000e620008000800 */
[----:B------:R-:W2:Y:S06]  /*0040*/  S2R R0, SR_TID.X ;  /* 0x0000000000007919 */ /* 0x000eac0000002100 */
[----:B------:R-:W0:Y:S08]  /*0050*/  S2UR UR5, SR_CTAID.Y ;  /* 0x00000000000579c3 */ /* 0x000e300000002600 */
[----:B------:R-:W2:Y:S08]  /*0060*/  S2UR UR6, SR_CTAID.X ;  /* 0x00000000000679c3 */ /* 0x000eb00000002500 */
[----:B------:R-:W2:Y:S01]  /*0070*/  LDC R7, c[0x0][0x360] ;  /* 0x0000d800ff077b82 */ /* 0x000ea20000000800 */
[----:B0-----:R-:W-:-:S02]  /*0080*/  IMAD R4, R4, UR5, R3 ;  /* 0x0000000504047c24 */ /* 0x001fc4000f8e0203 */
[----:B--2---:R-:W-:-:S05]  /*0090*/  IMAD R7, R7, UR6, R0 ;  /* 0x0000000607077c24 */ /* 0x004fca000f8e0200 */
[----:B------:R-:W-:-:S04]  /*00a0*/  VIMNMX R0, PT, PT, R4, R7, !PT ;  /* 0x0000000704007248 */ /* 0x000fc80007fe0100 */
[----:B-1----:R-:W-:-:S04]  /*00b0*/  ISETP.GE.AND P0, PT, R0, UR4, PT ;  /* 0x0000000400007c0c */ /* 0x002fc8000bf06270 */
[----:B------:R-:W-:-:S13]  /*00c0*/  ISETP.EQ.OR P0, PT, R4, R7, P0 ;  /* 0x000000070400720c */ /* 0x000fda0000702670 */
[----:B------:R-:W-:Y:S05]  /*00d0*/  @P0 EXIT ;  /* 0x000000000000094d */ /* 0x000fea0003800000 */
[----:B------:R-:W0:Y:S01]  /*00e0*/  LDC.64 R16, c[0x0][0x380] ;  /* 0x0000e000ff107b82 */ /* 0x000e220000000a00 */
[----:B------:R-:W1:Y:S01]  /*00f0*/  LDCU.64 UR10, c[0x0][0x358] ;  /* 0x00006b00ff0a77ac */ /* 0x000e620008000a00 */
[----:B0-----:R-:W-:-:S04]  /*0100*/  IMAD.WIDE.U32 R14, R4, 0x18, R16 ;  /* 0x00000018040e7825 */ /* 0x001fc800078e0010 */
[----:B------:R-:W-:Y:S01]  /*0110*/  IMAD.WIDE R16, R7, 0x18, R16 ;  /* 0x0000001807107825 */ /* 0x000fe200078e0210 */
[----:B-1----:R-:W2:Y:S04]  /*0120*/  LDG.E.64 R8, desc[UR10][R14.64+0x8] ;  /* 0x0000080a0e087981 */ /* 0x002ea8000c1e1b00 */
[----:B------:R-:W2:Y:S04]  /*0130*/  LDG.E.64 R10, desc[UR10][R16.64] ;  /* 0x0000000a100a7981 */ /* 0x000ea8000c1e1b00 */
[----:B------:R-:W3:Y:S04]  /*0140*/  LDG.E.64 R12, desc[UR10][R16.64+0x8] ;  /* 0x0000080a100c7981 */ /* 0x000ee8000c1e1b00 */
[----:B------:R-:W4:Y:S01]  /*0150*/  LDG.E.64 R2, desc[UR10][R14.64] ;  /* 0x0000000a0e027981 */ /* 0x000f22000c1e1b00 */
[----:B------:R-:W-:Y:S01]  /*0160*/  UISETP.GE.U32.AND UP0, UPT, UR4, 0x4, UPT ;  /* 0x000000040400788c */ /* 0x000fe2000bf06070 */
[----:B------:R-:W-:Y:S01]  /*0170*/  IMAD.MOV.U32 R6, RZ, RZ, RZ ;  /* 0x000000ffff067224 */ /* 0x000fe200078e00ff */
[----:B------:R-:W-:Y:S01]  /*0180*/  ULOP3.LUT UR8, UR4, 0x3, URZ, 0xc0, !UPT ;  /* 0x0000000304087892 */ /* 0x000fe2000f8ec0ff */
[----:B------:R-:W-:-:S02]  /*0190*/  IMAD.MOV.U32 R0, RZ, RZ, RZ ;  /* 0x000000ffff007224 */ /* 0x000fc400078e00ff */
[----:B------:R-:W-:Y:S01]  /*01a0*/  IMAD.MOV.U32 R5, RZ, RZ, RZ ;  /* 0x000000ffff057224 */ /* 0x000fe200078e00ff */
[C---:B--2---:R-:W-:Y:S02]  /*01b0*/  DMUL R18, R8.reuse, R10 ;  /* 0x0000000a08127228 */ /* 0x044fe40000000000 */
[----:B---3--:R-:W-:Y:S02]  /*01c0*/  DADD R8, R8, -R12 ;  /* 0x0000000008087229 */ /* 0x008fe4000000080c */
[----:B----4-:R-:W-:-:S04]  /*01d0*/  DADD R10, R10, -R2 ;  /* 0x000000000a0a7229 */ /* 0x010fc80000000802 */
[----:B------:R-:W-:Y:S01]  /*01e0*/  DFMA R12, R12, R2, -R18 ;  /* 0x000000020c0c722b */ /* 0x000fe20000000812 */
[----:B------:R-:W-:Y:S01]  /*01f0*/  CS2R R2, SRZ ;  /* 0x0000000000027805 */ /* 0x000fe2000001ff00 */
[----:B------:R-:W-:Y:S09]  /*0200*/  BRA.U !UP0, `(.L_x_0) ;  /* 0x0000000508ec7547 */ /* 0x000ff2000b800000 */
[----:B------:R-:W0:Y:S01]  /*0210*/  LDCU.64 UR6, c[0x0][0x380] ;  /* 0x00007000ff0677ac */ /* 0x000e220008000a00 */
[----:B------:R-:W-:Y:S02]  /*0220*/  CS2R R2, SRZ ;  /* 0x0000000000027805 */ /* 0x000fe4000001ff00 */
[----:B------:R-:W-:Y:S01]  /*0230*/  MOV R0, RZ ;  /* 0x000000ff00007202 */ /* 0x000fe20000000f00 */
[----:B------:R-:W-:Y:S01]  /*0240*/  IMAD.MOV.U32 R5, RZ, RZ, RZ ;  /* 0x000000ffff057224 */ /* 0x000fe200078e00ff */
[----:B------:R-:W-:-:S06]  /*0250*/  ULOP3.LUT UR4, UR4, 0x7ffffffc, URZ, 0xc0, !UPT ;  /* 0x7ffffffc04047892 */ /* 0x000fcc000f8ec0ff */
[----:B------:R-:W-:Y:S01]  /*0260*/  IMAD.U32 R6, RZ, RZ, UR4 ;  /* 0x00000004ff067e24 */ /* 0x000fe2000f8e00ff */
[----:B0-----:R-:W-:-:S04]  /*0270*/  UIADD3 UR5, UP0, UPT, UR6, 0x30, URZ ;  /* 0x0000003006057890 */ /* 0x001fc8000ff1e0ff */
[----:B------:R-:W-:Y:S02]  /*0280*/  UIADD3.X UR6, UPT, UPT, URZ, UR7, URZ, UP0, !UPT ;  /* 0x00000007ff067290 */ /* 0x000fe400087fe4ff */
[----:B------:R-:W-:Y:S01]  /*0290*/  IMAD.U32 R14, RZ, RZ, UR5 ;  /* 0x00000005ff0e7e24 */ /* 0x000fe2000f8e00ff */
[----:B------:R-:W-:-:S03]  /*02a0*/  UIADD3 UR7, UPT, UPT, -UR4, URZ, URZ ;  /* 0x000000ff04077290 */ /* 0x000fc6000fffe1ff */
[----:B------:R-:W-:-:S09]  /*02b0*/  MOV R15, UR6 ;  /* 0x00000006000f7c02 */ /* 0x000fd20008000f00 */
.L_x_3:
[----:B------:R-:W2:Y:S04]  /*02c0*/  LDG.E.64 R18, desc[UR10][R14.64+-0x10] ;  /* 0xfffff00a0e127981 */ /* 0x000ea8000c1e1b00 */
[----:B------:R-:W3:Y:S04]  /*02d0*/  LDG.E.64 R16, desc[UR10][R14.64+-0x28] ;  /* 0xffffd80a0e107981 */ /* 0x000ee8000c1e1b00 */
[----:B------:R-:W4:Y:S04]  /*02e0*/  LDG.E.64 R26, desc[UR10][R14.64+-0x18] ;  /* 0xffffe80a0e1a7981 */ /* 0x000f28000c1e1b00 */
[----:B------:R-:W5:Y:S04]  /*02f0*/  LDG.E.64 R20, desc[UR10][R14.64+-0x30] ;  /* 0xffffd00a0e147981 */ /* 0x000f68000c1e1b00 */
[----:B------:R-:W5:Y:S04]  /*0300*/  LDG.E.U8 R24, desc[UR10][R14.64+-0x20] ;  /* 0xffffe00a0e187981 */ /* 0x000f68000c1e1100 */
[----:B------:R-:W5:Y:S04]  /*0310*/  LDG.E.64 R22, desc[UR10][R14.64+0x8] ;  /* 0x0000080a0e167981 */ /* 0x000f68000c1e1b00 */
[----:B------:R-:W5:Y:S01]  /*0320*/  LDG.E.U8 R25, desc[UR10][R14.64+0x10] ;  /* 0x0000100a0e197981 */ /* 0x000f62000c1e1100 */
[----:B--2---:R-:W-:-:S02]  /*0330*/  DMUL R18, R10, R18 ;  /* 0x000000120a127228 */ /* 0x004fc40000000000 */
[----:B---3--:R-:W-:-:S06]  /*0340*/  DMUL R16, R10, R16 ;  /* 0x000000100a107228 */ /* 0x008fcc0000000000 */
[C---:B----4-:R-:W-:Y:S01]  /*0350*/  DFMA R18, R8.reuse, R26, R18 ;  /* 0x0000001a0812722b */ /* 0x050fe20000000012 */
[----:B------:R-:W2:Y:S01]  /*0360*/  LDG.E.U8 R26, desc[UR10][R14.64+-0x8] ;  /* 0xfffff80a0e1a7981 */ /* 0x000ea2000c1e1100 */
[----:B-----5:R-:W-:-:S03]  /*0370*/  DFMA R16, R8, R20, R16 ;  /* 0x000000140810722b */ /* 0x020fc60000000010 */
[----:B------:R-:W3:Y:S05]  /*0380*/  LDG.E.64 R20, desc[UR10][R14.64] ;  /* 0x0000000a0e147981 */ /* 0x000eea000c1e1b00 */
[----:B------:R-:W-:-:S08]  /*0390*/  DADD R16, R12, R16 ;  /* 0x000000000c107229 */ /* 0x000fd00000000010 */
[----:B------:R-:W-:Y:S02]  /*03a0*/  DSETP.GT.AND P4, PT, R16, RZ, PT ;  /* 0x000000ff1000722a */ /* 0x000fe40003f84000 */
[----:B------:R-:W-:Y:S01]  /*03b0*/  DADD R16, R12, R18 ;  /* 0x000000000c107229 */ /* 0x000fe20000000012 */
[----:B------:R-:W4:Y:S07]  /*03c0*/  LDG.E.64 R18, desc[UR10][R14.64+0x20] ;  /* 0x0000200a0e127981 */ /* 0x000f2e000c1e1b00 */
[----:B------:R-:W-:-:S02]  /*03d0*/  DSETP.GT.AND P1, PT, R16, RZ, PT ;  /* 0x000000ff1000722a */ /* 0x000fc40003f24000 */
[----:B------:R-:W5:Y:S01]  /*03e0*/  LDG.E.64 R16, desc[UR10][R14.64+0x18] ;  /* 0x0000180a0e107981 */ /* 0x000f62000c1e1b00 */
[----:B------:R-:W-:-:S03]  /*03f0*/  ISETP.NE.AND P3, PT, R24, 0x1, PT ;  /* 0x000000011800780c */ /* 0x000fc60003f65270 */
[----:B------:R-:W5:Y:S01]  /*0400*/  LDG.E.U8 R24, desc[UR10][R14.64+0x28] ;  /* 0x0000280a0e187981 */ /* 0x000f62000c1e1100 */
[----:B------:R-:W-:Y:S01]  /*0410*/  PLOP3.LUT P6, PT, PT, PT, PT, 0x80, 0x8 ;  /* 0x000000000008781c */ /* 0x000fe20003fcf070 */
[----:B------:R-:W-:Y:S01]  /*0420*/  DMUL R22, R10, R22 ;  /* 0x000000160a167228 */ /* 0x000fe20000000000 */
[----:B------:R-:W-:-:S07]  /*0430*/  PLOP3.LUT P0, PT, PT, PT, PT, 0x80, 0x8 ;  /* 0x000000000008781c */ /* 0x000fce0003f0f070 */
[----:B------:R-:W-:Y:S02]  /*0440*/  @P3 PLOP3.LUT P6, PT, P4, PT, PT, 0x80, 0x8 ;  /* 0x000000000008381c */ /* 0x000fe400027cf070 */
[----:B------:R-:W-:Y:S02]  /*0450*/  @!P3 PLOP3.LUT P0, PT, P4, PT, PT, 0x80, 0x8 ;  /* 0x000000000008b81c */ /* 0x000fe4000270f070 */
[----:B------:R-:W-:Y:S02]  /*0460*/  PLOP3.LUT P5, PT, PT, PT, PT, 0x8, 0x80 ;  /* 0x000000000080781c */ /* 0x000fe40003fae170 */
[----:B------:R-:W-:Y:S01]  /*0470*/  @!P3 PLOP3.LUT P5, PT, P4, PT, PT, 0x80, 0x8 ;  /* 0x000000000008b81c */ /* 0x000fe200027af070 */
[----:B------:R-:W-:-:S04]  /*0480*/  UIADD3 UR7, UPT, UPT, UR7, 0x4, URZ ;  /* 0x0000000407077890 */ /* 0x000fc8000fffe0ff */
[----:B------:R-:W-:Y:S01]  /*0490*/  UISETP.NE.AND UP0, UPT, UR7, URZ, UPT ;  /* 0x000000ff0700728c */ /* 0x000fe2000bf05270 */
[----:B--2---:R-:W-:Y:S01]  /*04a0*/  ISETP.NE.AND P2, PT, R26, 0x1, PT ;  /* 0x000000011a00780c */ /* 0x004fe20003f45270 */
[----:B---3--:R-:W-:Y:S01]  /*04b0*/  DFMA R20, R8, R20, R22 ;  /* 0x000000140814722b */ /* 0x008fe20000000016 */
[----:B------:R-:W-:Y:S02]  /*04c0*/  @P3 VIADD R22, R0, 0x1 ;  /* 0x0000000100163836 */ /* 0x000fe40000000000 */
[----:B------:R-:W-:Y:S01]  /*04d0*/  @!P6 IMAD.MOV R22, RZ, RZ, R0 ;  /* 0x000000ffff16e224 */ /* 0x000fe200078e0200 */
[----:B------:R-:W-:Y:S02]  /*04e0*/  PLOP3.LUT P6, PT, PT, PT, PT, 0x8, 0x80 ;  /* 0x000000000080781c */ /* 0x000fe40003fce170 */
[----:B------:R-:W-:Y:S01]  /*04f0*/  @P3 PLOP3.LUT P6, PT, P4, PT, PT, 0x80, 0x8 ;  /* 0x000000000008381c */ /* 0x000fe200027cf070 */
[----:B------:R-:W-:Y:S01]  /*0500*/  @!P3 VIADD R23, R5, 0x1 ;  /* 0x000000010517b836 */ /* 0x000fe20000000000 */
[----:B------:R-:W-:Y:S01]  /*0510*/  @P3 MOV R0, R22 ;  /* 0x0000001600003202 */ /* 0x000fe20000000f00 */
[----:B------:R-:W-:Y:S01]  /*0520*/  @!P0 IMAD.MOV R23, RZ, RZ, R5 ;  /* 0x000000ffff178224 */ /* 0x000fe200078e0205 */
[----:B------:R-:W-:Y:S01]  /*0530*/  PLOP3.LUT P0, PT, PT, PT, PT, 0x80, 0x8 ;  /* 0x000000000008781c */ /* 0x000fe20003f0f070 */
[----:B------:R-:W-:Y:S01]  /*0540*/  @!P3 VIADD R22, R3, 0x1 ;  /* 0x000000010316b836 */ /* 0x000fe20000000000 */
[----:B------:R-:W-:Y:S01]  /*0550*/  @P2 PLOP3.LUT P0, PT, P1, PT, PT, 0x80, 0x8 ;  /* 0x000000000008281c */ /* 0x000fe20000f0f070 */
[----:B------:R-:W-:Y:S01]  /*0560*/  @P5 IMAD.MOV R22, RZ, RZ, R3 ;  /* 0x000000ffff165224 */ /* 0x000fe200078e0203 */
[----:B------:R-:W-:-:S02]  /*0570*/  PLOP3.LUT P4, PT, PT, PT, PT, 0x8, 0x80 ;  /* 0x000000000080781c */ /* 0x000fc40003f8e170 */
[----:B------:R-:W-:Y:S01]  /*0580*/  @P2 PLOP3.LUT P4, PT, P1, PT, PT, 0x80, 0x8 ;  /* 0x000000000008281c */ /* 0x000fe20000f8f070 */
[----:B------:R-:W-:Y:S02]  /*0590*/  @!P3 IMAD.MOV.U32 R3, RZ, RZ, R22 ;  /* 0x000000ffff03b224 */ /* 0x000fe400078e0016 */
[C---:B------:R-:W-:Y:S01]  /*05a0*/  @P3 VIADD R22, R2.reuse, 0x1 ;  /* 0x0000000102163836 */ /* 0x040fe20000000000 */
[----:B------:R-:W-:Y:S02]  /*05b0*/  @P6 IADD3 R22, PT, PT, R2, RZ, RZ ;  /* 0x000000ff02166210 */ /* 0x000fe40007ffe0ff */
[----:B------:R-:W-:Y:S01]  /*05c0*/  @!P3 MOV R5, R23 ;  /* 0x000000170005b202 */ /* 0x000fe20000000f00 */
[----:B------:R-:W-:Y:S02]  /*05d0*/  @P2 VIADD R23, R0, 0x1 ;  /* 0x0000000100172836 */ /* 0x000fe40000000000 */
[----:B------:R-:W-:Y:S01]  /*05e0*/  @P3 IMAD.MOV.U32 R2, RZ, RZ, R22 ;  /* 0x000000ffff023224 */ /* 0x000fe200078e0016 */
[----:B------:R-:W-:Y:S01]  /*05f0*/  PLOP3.LUT P3, PT, PT, PT, PT, 0x8, 0x80 ;  /* 0x000000000080781c */ /* 0x000fe20003f6e170 */
[----:B------:R-:W-:Y:S01]  /*0600*/  @!P0 IMAD.MOV R23, RZ, RZ, R0 ;  /* 0x000000ffff178224 */ /* 0x000fe200078e0200 */
[----:B------:R-:W-:-:S02]  /*0610*/  PLOP3.LUT P0, PT, PT, PT, PT, 0x80, 0x8 ;  /* 0x000000000008781c */ /* 0x000fc40003f0f070 */
[----:B------:R-:W-:Y:S02]  /*0620*/  @!P2 PLOP3.LUT P3, PT, P1, PT, PT, 0x80, 0x8 ;  /* 0x000000000008a81c */ /* 0x000fe40000f6f070 */
[----:B------:R-:W-:Y:S01]  /*0630*/  @!P2 PLOP3.LUT P0, PT, P1, PT, PT, 0x80, 0x8 ;  /* 0x000000000008a81c */ /* 0x000fe20000f0f070 */
[----:B----4-:R-:W-:Y:S01]  /*0640*/  DMUL R18, R10, R18 ;  /* 0x000000120a127228 */ /* 0x010fe20000000000 */
[----:B------:R-:W-:Y:S01]  /*0650*/  @P2 IADD3 R22, PT, PT, R2, 0x1, RZ ;  /* 0x0000000102162810 */ /* 0x000fe20007ffe0ff */
[----:B------:R-:W-:Y:S01]  /*0660*/  DADD R20, R12, R20 ;  /* 0x000000000c147229 */ /* 0x000fe20000000014 */
[----:B------:R-:W-:Y:S01]  /*0670*/  @P4 IMAD.MOV R22, RZ, RZ, R2 ;  /* 0x000000ffff164224 */ /* 0x000fe200078e0202 */
[----:B------:R-:W-:-:S04]  /*0680*/  ISETP.NE.AND P4, PT, R25, 0x1, PT ;  /* 0x000000011900780c */ /* 0x000fc80003f85270 */
[----:B-----5:R-:W-:Y:S02]  /*0690*/  DFMA R16, R8, R16, R18 ;  /* 0x000000100810722b */ /* 0x020fe40000000012 */
[----:B------:R-:W-:Y:S01]  /*06a0*/  DSETP.GT.AND P5, PT, R20, RZ, PT ;  /* 0x000000ff1400722a */ /* 0x000fe20003fa4000 */
[----:B------:R-:W-:Y:S01]  /*06b0*/  @!P2 IADD3 R19, PT, PT, R3, 0x1, RZ ;  /* 0x000000010313a810 */ /* 0x000fe20007ffe0ff */
[----:B------:R-:W-:Y:S02]  /*06c0*/  @!P2 VIADD R18, R5, 0x1 ;  /* 0x000000010512a836 */ /* 0x000fe40000000000 */
[----:B------:R-:W-:Y:S02]  /*06d0*/  @P3 IMAD.MOV R19, RZ, RZ, R3 ;  /* 0x000000ffff133224 */ /* 0x000fe400078e0203 */
[----:B------:R-:W-:Y:S01]  /*06e0*/  @!P0 IMAD.MOV R18, RZ, RZ, R5 ;  /* 0x000000ffff128224 */ /* 0x000fe200078e0205 */
[----:B------:R-:W-:Y:S02]  /*06f0*/  PLOP3.LUT P1, PT, PT, PT, PT, 0x8, 0x80 ;  /* 0x000000000080781c */ /* 0x000fe40003f2e170 */
[----:B------:R-:W-:-:S02]  /*0700*/  PLOP3.LUT P6, PT, PT, PT, PT, 0x80, 0x8 ;  /* 0x000000000008781c */ /* 0x000fc40003fcf070 */
[----:B------:R-:W-:Y:S02]  /*0710*/  PLOP3.LUT P0, PT, PT, PT, PT, 0x80, 0x8 ;  /* 0x000000000008781c */ /* 0x000fe40003f0f070 */
[----:B------:R-:W-:Y:S01]  /*0720*/  PLOP3.LUT P3, PT, PT, PT, PT, 0x8, 0x80 ;  /* 0x000000000080781c */ /* 0x000fe20003f6e170 */
[----:B------:R-:W-:Y:S01]  /*0730*/  @P2 IMAD.MOV.U32 R0, RZ, RZ, R23 ;  /* 0x000000ffff002224 */ /* 0x000fe200078e0017 */
[----:B------:R-:W-:Y:S01]  /*0740*/  @P4 PLOP3.LUT P1, PT, P5, PT, PT, 0x80, 0x8 ;  /* 0x000000000008481c */ /* 0x000fe20002f2f070 */
[----:B------:R-:W-:Y:S01]  /*0750*/  @P2 IMAD.MOV.U32 R2, RZ, RZ, R22 ;  /* 0x000000ffff022224 */ /* 0x000fe200078e0016 */
[----:B------:R-:W-:Y:S01]  /*0760*/  @P4 PLOP3.LUT P6, PT, P5, PT, PT, 0x80, 0x8 ;  /* 0x000000000008481c */ /* 0x000fe20002fcf070 */
[----:B------:R-:W-:Y:S01]  /*0770*/  @!P2 IMAD.MOV.U32 R5, RZ, RZ, R18 ;  /* 0x000000ffff05a224 */ /* 0x000fe200078e0012 */
[----:B------:R-:W-:Y:S02]  /*0780*/  @!P4 PLOP3.LUT P0, PT, P5, PT, PT, 0x80, 0x8 ;  /* 0x000000000008c81c */ /* 0x000fe40002f0f070 */
[----:B------:R-:W-:-:S02]  /*0790*/  @!P4 PLOP3.LUT P3, PT, P5, PT, PT, 0x80, 0x8 ;  /* 0x000000000008c81c */ /* 0x000fc40002f6f070 */
[----:B------:R-:W-:Y:S02]  /*07a0*/  @!P2 MOV R3, R19 ;  /* 0x000000130003a202 */ /* 0x000fe40000000f00 */
[----:B------:R-:W-:Y:S01]  /*07b0*/  ISETP.NE.AND P2, PT, R24, 0x1, PT ;  /* 0x000000011800780c */ /* 0x000fe20003f45270 */
[----:B------:R-:W-:Y:S01]  /*07c0*/  @P4 VIADD R19, R2, 0x1 ;  /* 0x0000000102134836 */ /* 0x000fe20000000000 */
[----:B------:R-:W-:Y:S01]  /*07d0*/  @!P4 IADD3 R21, PT, PT, R3, 0x1, RZ ;  /* 0x000000010315c810 */ /* 0x000fe20007ffe0ff */
[----:B------:R-:W-:Y:S02]  /*07e0*/  @P4 VIADD R18, R0, 0x1 ;  /* 0x0000000100124836 */ /* 0x000fe40000000000 */
[----:B------:R-:W-:Y:S02]  /*07f0*/  @!P4 VIADD R20, R5, 0x1 ;  /* 0x000000010514c836 */ /* 0x000fe40000000000 */
[----:B------:R-:W-:Y:S02]  /*0800*/  @P1 IMAD.MOV R19, RZ, RZ, R2 ;  /* 0x000000ffff131224 */ /* 0x000fe400078e0202 */
[----:B------:R-:W-:Y:S01]  /*0810*/  @!P6 IMAD.MOV R18, RZ, RZ, R0 ;  /* 0x000000ffff12e224 */ /* 0x000fe200078e0200 */
[----:B------:R-:W-:Y:S01]  /*0820*/  @P3 IADD3 R21, PT, PT, R3, RZ, RZ ;  /* 0x000000ff03153210 */ /* 0x000fe20007ffe0ff */
[----:B------:R-:W-:Y:S01]  /*0830*/  @!P0 IMAD.MOV R20, RZ, RZ, R5 ;  /* 0x000000ffff148224 */ /* 0x000fe200078e0205 */
[----:B------:R-:W-:Y:S01]  /*0840*/  DADD R16, R12, R16 ;  /* 0x000000000c107229 */ /* 0x000fe20000000010 */
[----:B------:R-:W-:Y:S01]  /*0850*/  @P4 IMAD.MOV.U32 R2, RZ, RZ, R19 ;  /* 0x000000ffff024224 */ /* 0x000fe200078e0013 */
[----:B------:R-:W-:Y:S01]  /*0860*/  @!P4 MOV R3, R21 ;  /* 0x000000150003c202 */ /* 0x000fe20000000f00 */
[----:B------:R-:W-:-:S02]  /*0870*/  @P4 IMAD.MOV.U32 R0, RZ, RZ, R18 ;  /* 0x000000ffff004224 */ /* 0x000fc400078e0012 */
[----:B------:R-:W-:Y:S01]  /*0880*/  @!P4 IMAD.MOV.U32 R5, RZ, RZ, R20 ;  /* 0x000000ffff05c224 */ /* 0x000fe200078e0014 */
[----:B------:R-:W-:Y:S06]  /*0890*/  @!P2 BRA `(.L_x_1) ;  /* 0x000000000020a947 */ /* 0x000fec0003800000 */
[----:B------:R-:W-:Y:S01]  /*08a0*/  DSETP.GT.AND P0, PT, R16, RZ, PT ;  /* 0x000000ff1000722a */ /* 0x000fe20003f04000 */
[----:B------:R-:W-:Y:S02]  /*08b0*/  VIADD R17, R2, 0x1 ;  /* 0x0000000102117836 */ /* 0x000fe40000000000 */
[----:B------:R-:W-:-:S11]  /*08c0*/  VIADD R16, R0, 0x1 ;  /* 0x0000000100107836 */ /* 0x000fd60000000000 */
[----:B------:R-:W-:Y:S01]  /*08d0*/  @P0 IADD3 R17, PT, PT, R2, RZ, RZ ;  /* 0x000000ff02110210 */ /* 0x000fe20007ffe0ff */
[----:B------:R-:W-:-:S04]  /*08e0*/  @!P0 IMAD.MOV R16, RZ, RZ, R0 ;  /* 0x000000ffff108224 */ /* 0x000fc800078e0200 */
[----:B------:R-:W-:Y:S02]  /*08f0*/  IMAD.MOV.U32 R0, RZ, RZ, R16 ;  /* 0x000000ffff007224 */ /* 0x000fe400078e0010 */
[----:B------:R-:W-:Y:S01]  /*0900*/  IMAD.MOV.U32 R2, RZ, RZ, R17 ;  /* 0x000000ffff027224 */ /* 0x000fe200078e0011 */
[----:B------:R-:W-:Y:S06]  /*0910*/  BRA `(.L_x_2) ;  /* 0x00000000001c7947 */ /* 0x000fec0003800000 */
.L_x_1:
[----:B------:R-:W-:Y:S01]  /*0920*/  DSETP.GT.AND P0, PT, R16, RZ, PT ;  /* 0x000000ff1000722a */ /* 0x000fe20003f04000 */
[----:B------:R-:W-:Y:S01]  /*0930*/  IADD3 R17, PT, PT, R3, 0x1, RZ ;  /* 0x0000000103117810 */ /* 0x000fe20007ffe0ff */
[----:B------:R-:W-:-:S12]  /*0940*/  VIADD R16, R5, 0x1 ;  /* 0x0000000105107836 */ /* 0x000fd80000000000 */
[----:B------:R-:W-:Y:S02]  /*0950*/  @P0 IMAD.MOV R17, RZ, RZ, R3 ;  /* 0x000000ffff110224 */ /* 0x000fe400078e0203 */
[----:B------:R-:W-:-:S03]  /*0960*/  @!P0 IMAD.MOV R16, RZ, RZ, R5 ;  /* 0x000000ffff108224 */ /* 0x000fc600078e0205 */
[----:B------:R-:W-:Y:S01]  /*0970*/  MOV R3, R17 ;  /* 0x0000001100037202 */ /* 0x000fe20000000f00 */
[----:B------:R-:W-:-:S07]  /*0980*/  IMAD.MOV.U32 R5, RZ, RZ, R16 ;  /* 0x000000ffff057224 */ /* 0x000fce00078e0010 */
.L_x_2:
[----:B------:R-:W-:-:S05]  /*0990*/  IADD3 R14, P0, PT, R14, 0x60, RZ ;  /* 0x000000600e0e7810 */ /* 0x000fca0007f1e0ff */
[----:B------:R-:W-:Y:S01]  /*09a0*/  IMAD.X R15, RZ, RZ, R15, P0 ;  /* 0x000000ffff0f7224 */ /* 0x000fe200000e060f */
[----:B------:R-:W-:Y:S07]  /*09b0*/  BRA.U UP0, `(.L_x_3) ;  /* 0xfffffff900407547 */ /* 0x000fee000b83ffff */
.L_x_0:
[----:B------:R-:W-:-:S09]  /*09c0*/  UISETP.NE.AND UP0, UPT, UR8, URZ, UPT ;  /* 0x000000ff0800728c */ /* 0x000fd2000bf05270 */
[----:B------:R-:W-:Y:S05]  /*09d0*/  BRA.U !UP0, `(.L_x_4) ;  /* 0x0000000508687547 */ /* 0x000fea000b800000 */
[----:B------:R-:W-:-:S09]  /*09e0*/  UISETP.NE.AND UP0, UPT, UR8, 0x1, UPT ;  /* 0x000000010800788c */ /* 0x000fd2000bf05270 */
[----:B------:R-:W-:Y:S05]  /*09f0*/  BRA.U !UP0, `(.L_x_5) ;  /* 0x0000000108d87547 */ /* 0x000fea000b800000 */
[----:B------:R-:W0:Y:S02]  /*0a00*/  LDC.64 R16, c[0x0][0x380] ;  /* 0x0000e000ff107b82 */ /* 0x000e240000000a00 */
[----:B0-----:R-:W-:-:S05]  /*0a10*/  IMAD.WIDE.U32 R16, R6, 0x18, R16 ;  /* 0x0000001806107825 */ /* 0x001fca00078e0010 */
[----:B------:R-:W2:Y:S04]  /*0a20*/  LDG.E.64 R14, desc[UR10][R16.64+0x8] ;  /* 0x0000080a100e7981 */ /* 0x000ea8000c1e1b00 */
[----:B------:R-:W3:Y:S04]  /*0a30*/  LDG.E.64 R22, desc[UR10][R16.64] ;  /* 0x0000000a10167981 */ /* 0x000ee8000c1e1b00 */
[----:B------:R-:W4:Y:S04]  /*0a40*/  LDG.E.U8 R24, desc[UR10][R16.64+0x10] ;  /* 0x0000100a10187981 */ /* 0x000f28000c1e1100 */
[----:B------:R-:W5:Y:S04]  /*0a50*/  LDG.E.64 R18, desc[UR10][R16.64+0x20] ;  /* 0x0000200a10127981 */ /* 0x000f68000c1e1b00 */
[----:B------:R-:W5:Y:S04]  /*0a60*/  LDG.E.U8 R25, desc[UR10][R16.64+0x28] ;  /* 0x0000280a10197981 */ /* 0x000f68000c1e1100 */
[----:B------:R-:W5:Y:S01]  /*0a70*/  LDG.E.64 R20, desc[UR10][R16.64+0x18] ;  /* 0x0000180a10147981 */ /* 0x000f62000c1e1b00 */
[----:B------:R-:W-:-:S02]  /*0a80*/  PLOP3.LUT P5, PT, PT, PT, PT, 0x8, 0x80 ;  /* 0x000000000080781c */ /* 0x000fc40003fae170 */
[----:B------:R-:W-:Y:S02]  /*0a90*/  PLOP3.LUT P0, PT, PT, PT, PT, 0x80, 0x8 ;  /* 0x000000000008781c */ /* 0x000fe40003f0f070 */
[----:B------:R-:W-:Y:S02]  /*0aa0*/  PLOP3.LUT P1, PT, PT, PT, PT, 0x80, 0x8 ;  /* 0x000000000008781c */ /* 0x000fe40003f2f070 */
[----:B------:R-:W-:Y:S01]  /*0ab0*/  PLOP3.LUT P4, PT, PT, PT, PT, 0x8, 0x80 ;  /* 0x000000000080781c */ /* 0x000fe20003f8e170 */
[----:B--2---:R-:W-:-:S08]  /*0ac0*/  DMUL R14, R10, R14 ;  /* 0x0000000e0a0e7228 */ /* 0x004fd00000000000 */
[----:B---3--:R-:W-:Y:S01]  /*0ad0*/  DFMA R14, R8, R22, R14 ;  /* 0x00000016080e722b */ /* 0x008fe2000000000e */
[----:B----4-:R-:W-:-:S07]  /*0ae0*/  ISETP.NE.AND P2, PT, R24, 0x1, PT ;  /* 0x000000011800780c */ /* 0x010fce0003f45270 */
[----:B------:R-:W-:Y:S02]  /*0af0*/  DADD R14, R12, R14 ;  /* 0x000000000c0e7229 */ /* 0x000fe4000000000e */
[----:B-----5:R-:W-:-:S06]  /*0b00*/  DMUL R18, R10, R18 ;  /* 0x000000120a127228 */ /* 0x020fcc0000000000 */
[----:B------:R-:W-:-:S06]  /*0b10*/  DSETP.GT.AND P3, PT, R14, RZ, PT ;  /* 0x000000ff0e00722a */ /* 0x000fcc0003f64000 */
[----:B------:R-:W-:Y:S02]  /*0b20*/  @P2 PLOP3.LUT P5, PT, P3, PT, PT, 0x80, 0x8 ;  /* 0x000000000008281c */ /* 0x000fe40001faf070 */
[----:B------:R-:W-:Y:S02]  /*0b30*/  @!P2 PLOP3.LUT P0, PT, P3, PT, PT, 0x80, 0x8 ;  /* 0x000000000008a81c */ /* 0x000fe40001f0f070 */
[----:B------:R-:W-:Y:S02]  /*0b40*/  @P2 PLOP3.LUT P1, PT, P3, PT, PT, 0x80, 0x8 ;  /* 0x000000000008281c */ /* 0x000fe40001f2f070 */
[----:B------:R-:W-:Y:S02]  /*0b50*/  @!P2 PLOP3.LUT P4, PT, P3, PT, PT, 0x80, 0x8 ;  /* 0x000000000008a81c */ /* 0x000fe40001f8f070 */
[----:B------:R-:W-:Y:S01]  /*0b60*/  ISETP.NE.AND P3, PT, R25, 0x1, PT ;  /* 0x000000011900780c */ /* 0x000fe20003f65270 */
[----:B------:R-:W-:Y:S01]  /*0b70*/  DFMA R20, R8, R20, R18 ;  /* 0x000000140814722b */ /* 0x000fe20000000012 */
[----:B------:R-:W-:Y:S01]  /*0b80*/  @P2 VIADD R15, R2, 0x1 ;  /* 0x00000001020f2836 */ /* 0x000fe20000000000 */
[----:B------:R-:W-:Y:S01]  /*0b90*/  @!P2 IADD3 R16, PT, PT, R5, 0x1, RZ ;  /* 0x000000010510a810 */ /* 0x000fe20007ffe0ff */
[----:B------:R-:W-:-:S02]  /*0ba0*/  @P2 VIADD R14, R0, 0x1 ;  /* 0x00000001000e2836 */ /* 0x000fc40000000000 */
[----:B------:R-:W-:Y:S01]  /*0bb0*/  @!P2 VIADD R17, R3, 0x1 ;  /* 0x000000010311a836 */ /* 0x000fe20000000000 */
[----:B------:R-:W-:Y:S01]  /*0bc0*/  @!P0 IADD3 R16, PT, PT, R5, RZ, RZ ;  /* 0x000000ff05108210 */ /* 0x000fe20007ffe0ff */
[----:B------:R-:W-:Y:S02]  /*0bd0*/  @P5 IMAD.MOV R15, RZ, RZ, R2 ;  /* 0x000000ffff0f5224 */ /* 0x000fe400078e0202 */
[----:B------:R-:W-:Y:S02]  /*0be0*/  @!P1 IMAD.MOV R14, RZ, RZ, R0 ;  /* 0x000000ffff0e9224 */ /* 0x000fe400078e0200 */
[----:B------:R-:W-:Y:S01]  /*0bf0*/  @P4 IMAD.MOV R17, RZ, RZ, R3 ;  /* 0x000000ffff114224 */ /* 0x000fe200078e0203 */
[----:B------:R-:W-:Y:S01]  /*0c00*/  DADD R20, R12, R20 ;  /* 0x000000000c147229 */ /* 0x000fe20000000014 */
[----:B------:R-:W-:Y:S01]  /*0c10*/  @P2 IMAD.MOV.U32 R0, RZ, RZ, R14 ;  /* 0x000000ffff002224 */ /* 0x000fe200078e000e */
[----:B------:R-:W-:Y:S01]  /*0c20*/  @P2 MOV R2, R15 ;  /* 0x0000000f00022202 */ /* 0x000fe20000000f00 */
[----:B------:R-:W-:-:S02]  /*0c30*/  @!P2 IMAD.MOV.U32 R5, RZ, RZ, R16 ;  /* 0x000000ffff05a224 */ /* 0x000fc400078e0010 */
[----:B------:R-:W-:Y:S01]  /*0c40*/  @!P2 IMAD.MOV.U32 R3, RZ, RZ, R17 ;  /* 0x000000ffff03a224 */ /* 0x000fe200078e0011 */
[----:B------:R-:W-:Y:S06]  /*0c50*/  @!P3 BRA `(.L_x_6) ;  /* 0x000000000020b947 */ /* 0x000fec0003800000 */
[----:B------:R-:W-:Y:S01]  /*0c60*/  DSETP.GT.AND P0, PT, R20, RZ, PT ;  /* 0x000000ff1400722a */ /* 0x000fe20003f04000 */
[----:B------:R-:W-:Y:S01]  /*0c70*/  VIADD R15, R2, 0x1 ;  /* 0x00000001020f7836 */ /* 0x000fe20000000000 */
[----:B------:R-:W-:-:S12]  /*0c80*/  IADD3 R14, PT, PT, R0, 0x1, RZ ;  /* 0x00000001000e7810 */ /* 0x000fd80007ffe0ff */
[----:B------:R-:W-:Y:S01]  /*0c90*/  @P0 IADD3 R15, PT, PT, R2, RZ, RZ ;  /* 0x000000ff020f0210 */ /* 0x000fe20007ffe0ff */
[----:B------:R-:W-:-:S04]  /*0ca0*/  @!P0 IMAD.MOV R14, RZ, RZ, R0 ;  /* 0x000000ffff0e8224 */ /* 0x000fc800078e0200 */
[----:B------:R-:W-:Y:S02]  /*0cb0*/  IMAD.MOV.U32 R0, RZ, RZ, R14 ;  /* 0x000000ffff007224 */ /* 0x000fe400078e000e */
[----:B------:R-:W-:Y:S01]  /*0cc0*/  IMAD.MOV.U32 R2, RZ, RZ, R15 ;  /* 0x000000ffff027224 */ /* 0x000fe200078e000f */
[----:B------:R-:W-:Y:S06]  /*0cd0*/  BRA `(.L_x_7) ;  /* 0x00000000001c7947 */ /* 0x000fec0003800000 */
.L_x_6:
[----:B------:R-:W-:Y:S01]  /*0ce0*/  DSETP.GT.AND P0, PT, R20, RZ, PT ;  /* 0x000000ff1400722a */ /* 0x000fe20003f04000 */
[----:B------:R-:W-:Y:S01]  /*0cf0*/  VIADD R15, R3, 0x1 ;  /* 0x00000001030f7836 */ /* 0x000fe20000000000 */
[----:B------:R-:W-:-:S12]  /*0d00*/  IADD3 R14, PT, PT, R5, 0x1, RZ ;  /* 0x00000001050e7810 */ /* 0x000fd80007ffe0ff */
[----:B------:R-:W-:Y:S01]  /*0d10*/  @P0 IADD3 R15, PT, PT, R3, RZ, RZ ;  /* 0x000000ff030f0210 */ /* 0x000fe20007ffe0ff */
[----:B------:R-:W-:-:S04]  /*0d20*/  @!P0 IMAD.MOV R14, RZ, RZ, R5 ;  /* 0x000000ffff0e8224 */ /* 0x000fc800078e0205 */
[----:B------:R-:W-:Y:S02]  /*0d30*/  IMAD.MOV.U32 R5, RZ, RZ, R14 ;  /* 0x000000ffff057224 */ /* 0x000fe400078e000e */
[----:B------:R-:W-:-:S07]  /*0d40*/  IMAD.MOV.U32 R3, RZ, RZ, R15 ;  /* 0x000000ffff037224 */ /* 0x000fce00078e000f */
.L_x_7:
[----:B------:R-:W-:-:S07]  /*0d50*/  IADD3 R6, PT, PT, R6, 0x2, RZ ;  /* 0x0000000206067810 */ /* 0x000fce0007ffe0ff */
.L_x_5:
[----:B------:R-:W0:Y:S02]  /*0d60*/  LDCU UR4, c[0x0][0x388] ;  /* 0x00007100ff0477ac */ /* 0x000e240008000800 */
[----:B0-----:R-:W-:-:S04]  /*0d70*/  ULOP3.LUT UR4, UR4, 0x1, URZ, 0xc0, !UPT ;  /* 0x0000000104047892 */ /* 0x001fc8000f8ec0ff */
[----:B------:R-:W-:-:S09]  /*0d80*/  UISETP.NE.U32.AND UP0, UPT, UR4, 0x1, UPT ;  /* 0x000000010400788c */ /* 0x000fd2000bf05070 */
[----:B------:R-:W-:Y:S05]  /*0d90*/  BRA.U UP0, `(.L_x_4) ;  /* 0x0000000100787547 */ /* 0x000fea000b800000 */
[----:B------:R-:W0:Y:S02]  /*0da0*/  LDC.64 R14, c[0x0][0x380] ;  /* 0x0000e000ff0e7b82 */ /* 0x000e240000000a00 */
[----:B0-----:R-:W-:-:S05]  /*0db0*/  IMAD.WIDE.U32 R14, R6, 0x18, R14 ;  /* 0x00000018060e7825 */ /* 0x001fca00078e000e */
[----:B------:R-:W2:Y:S04]  /*0dc0*/  LDG.E.64 R18, desc[UR10][R14.64+0x8] ;  /* 0x0000080a0e127981 */ /* 0x000ea8000c1e1b00 */
[----:B------:R-:W3:Y:S04]  /*0dd0*/  LDG.E.64 R16, desc[UR10][R14.64] ;  /* 0x0000000a0e107981 */ /* 0x000ee8000c1e1b00 */
[----:B------:R-:W4:Y:S01]  /*0de0*/  LDG.E.U8 R6, desc[UR10][R14.64+0x10] ;  /* 0x0000100a0e067981 */ /* 0x000f22000c1e1100 */
[----:B------:R-:W-:Y:S02]  /*0df0*/  PLOP3.LUT P1, PT, PT, PT, PT, 0x80, 0x8 ;  /* 0x000000000008781c */ /* 0x000fe40003f2f070 */
[----:B------:R-:W-:-:S02]  /*0e00*/  PLOP3.LUT P5, PT, PT, PT, PT, 0x8, 0x80 ;  /* 0x000000000080781c */ /* 0x000fc40003fae170 */
[----:B------:R-:W-:Y:S02]  /*0e10*/  PLOP3.LUT P4, PT, PT, PT, PT, 0x8, 0x80 ;  /* 0x000000000080781c */ /* 0x000fe40003f8e170 */
[----:B------:R-:W-:Y:S01]  /*0e20*/  PLOP3.LUT P0, PT, PT, PT, PT, 0x80, 0x8 ;  /* 0x000000000008781c */ /* 0x000fe20003f0f070 */
[----:B--2---:R-:W-:-:S08]  /*0e30*/  DMUL R18, R10, R18 ;  /* 0x000000120a127228 */ /* 0x004fd00000000000 */
[----:B---3--:R-:W-:Y:S01]  /*0e40*/  DFMA R16, R8, R16, R18 ;  /* 0x000000100810722b */ /* 0x008fe20000000012 */
[----:B----4-:R-:W-:-:S07]  /*0e50*/  ISETP.NE.AND P2, PT, R6, 0x1, PT ;  /* 0x000000010600780c */ /* 0x010fce0003f45270 */
[----:B------:R-:W-:-:S06]  /*0e60*/  DADD R16, R12, R16 ;  /* 0x000000000c107229 */ /* 0x000fcc0000000010 */
[----:B------:R-:W-:Y:S01]  /*0e70*/  @P2 VIADD R6, R0, 0x1 ;  /* 0x0000000100062836 */ /* 0x000fe20000000000 */
[----:B------:R-:W-:Y:S01]  /*0e80*/  @!P2 IADD3 R9, PT, PT, R5, 0x1, RZ ;  /* 0x000000010509a810 */ /* 0x000fe20007ffe0ff */
[----:B------:R-:W-:Y:S01]  /*0e90*/  DSETP.GT.AND P3, PT, R16, RZ, PT ;  /* 0x000000ff1000722a */ /* 0x000fe20003f64000 */
[----:B------:R-:W-:Y:S02]  /*0ea0*/  @P2 VIADD R8, R2, 0x1 ;  /* 0x0000000102082836 */ /* 0x000fe40000000000 */
[----:B------:R-:W-:-:S03]  /*0eb0*/  @!P2 VIADD R10, R3, 0x1 ;  /* 0x00000001030aa836 */ /* 0x000fc60000000000 */
[----:B------:R-:W-:Y:S02]  /*0ec0*/  @P2 PLOP3.LUT P1, PT, P3, PT, PT, 0x80, 0x8 ;  /* 0x000000000008281c */ /* 0x000fe40001f2f070 */
[----:B------:R-:W-:Y:S02]  /*0ed0*/  @P2 PLOP3.LUT P5, PT, P3, PT, PT, 0x80, 0x8 ;  /* 0x000000000008281c */ /* 0x000fe40001faf070 */
[----:B------:R-:W-:Y:S02]  /*0ee0*/  @!P2 PLOP3.LUT P4, PT, P3, PT, PT, 0x80, 0x8 ;  /* 0x000000000008a81c */ /* 0x000fe40001f8f070 */
[----:B------:R-:W-:-:S07]  /*0ef0*/  @!P2 PLOP3.LUT P0, PT, P3, PT, PT, 0x80, 0x8 ;  /* 0x000000000008a81c */ /* 0x000fce0001f0f070 */
[----:B------:R-:W-:Y:S02]  /*0f00*/  @!P1 IMAD.MOV R6, RZ, RZ, R0 ;  /* 0x000000ffff069224 */ /* 0x000fe400078e0200 */
[----:B------:R-:W-:Y:S02]  /*0f10*/  @P5 IADD3 R8, PT, PT, R2, RZ, RZ ;  /* 0x000000ff02085210 */ /* 0x000fe40007ffe0ff */
[----:B------:R-:W-:Y:S01]  /*0f20*/  @P4 IMAD.MOV R10, RZ, RZ, R3 ;  /* 0x000000ffff0a4224 */ /* 0x000fe200078e0203 */
[----:B------:R-:W-:Y:S01]  /*0f30*/  @P2 MOV R0, R6 ;  /* 0x0000000600002202 */ /* 0x000fe20000000f00 */
[----:B------:R-:W-:Y:S02]  /*0f40*/  @!P0 IMAD.MOV R9, RZ, RZ, R5 ;  /* 0x000000ffff098224 */ /* 0x000fe400078e0205 */
[----:B------:R-:W-:Y:S01]  /*0f50*/  @P2 IMAD.MOV.U32 R2, RZ, RZ, R8 ;  /* 0x000000ffff022224 */ /* 0x000fe200078e0008 */
[----:B------:R-:W-:Y:S01]  /*0f60*/  @!P2 MOV R3, R10 ;  /* 0x0000000a0003a202 */ /* 0x000fe20000000f00 */
[----:B------:R-:W-:-:S07]  /*0f70*/  @!P2 IMAD.MOV.U32 R5, RZ, RZ, R9 ;  /* 0x000000ffff05a224 */ /* 0x000fce00078e0009 */
.L_x_4:
[----:B------:R-:W0:Y:S01]  /*0f80*/  LDC.64 R8, c[0x0][0x390] ;  /* 0x0000e400ff087b82 */ /* 0x000e220000000a00 */
[----:B------:R-:W1:Y:S01]  /*0f90*/  LDCU UR4, c[0x0][0x388] ;  /* 0x00007100ff0477ac */ /* 0x000e620008000800 */
[----:B------:R-:W-:-:S05]  /*0fa0*/  IMAD.IADD R0, R3, 0x1, R0 ;  /* 0x0000000103007824 */ /* 0x000fca00078e0200 */
[----:B------:R-:W-:Y:S01]  /*0fb0*/  VIADDMNMX R5, R2, R5, R0, PT ;  /* 0x0000000502057246 */ /* 0x000fe20003800100 */
[----:B-1----:R-:W-:-:S04]  /*0fc0*/  IMAD R3, R4, UR4, R7 ;  /* 0x0000000404037c24 */ /* 0x002fc8000f8e0207 */
[----:B0-----:R-:W-:-:S05]  /*0fd0*/  IMAD.WIDE R2, R3, 0x4, R8 ;  /* 0x0000000403027825 */ /* 0x001fca00078e0208 */
[----:B------:R-:W-:Y:S01]  /*0fe0*/  STG.E desc[UR10][R2.64], R5 ;  /* 0x0000000502007986 */ /* 0x000fe2000c10190a */
[----:B------:R-:W-:Y:S05]  /*0ff0*/  EXIT ;  /* 0x000000000000794d */ /* 0x000fea0003800000 */
.L_x_8:
[----:B------:R-:W-:-:S00]  /*1000*/  BRA `(.L_x_8) ;  /* 0xfffffffc00fc7947 */ /* 0x000fc0000383ffff */
[----:B------:R-:W-:-:S00]  /*1010*/  NOP ;  /* 0x0000000000007918 */ /* 0x000fc00000000000 */
        /* <DEDUP_REMOVED lines=14> */
.L_x_9:


//--------------------- .nv.shared.reserved.0     --------------------------
	.section	.nv.shared.reserved.0,"aw",@nobits
	.weak		__nv_reservedSMEM_offset_0_alias
	.size		__nv_reservedSMEM_offset_0_alias, 0, 64
	.other		__nv_reservedSMEM_offset_0_alias,@"STO_CUDA_RESERVED_SHARED STV_DEFAULT"
__nv_reservedSMEM_offset_0_alias:
	.zero		0
	.zero		64


//--------------------- .nv.constant0._Z23epsilon_distance_kernelPK7Point2DIdEiPi --------------------------
	.section	.nv.constant0._Z23epsilon_distance_kernelPK7Point2DIdEiPi,"a",@progbits
	.sectionflags	@""
	.align	4
.nv.constant0._Z23epsilon_distance_kernelPK7Point2DIdEiPi:
	.zero		920


//--------------------- SYMBOLS --------------------------

	.type		.nv.reservedSmem.offset0,@object
	.size		.nv.reservedSmem.offset0,0x4
